//
// Generated by NVIDIA NVVM Compiler
//
// Compiler Build ID: CL-36424714
// Cuda compilation tools, release 13.0, V13.0.88
// Based on NVVM 20.0.0
//

.version 9.0
.target sm_100
.address_size 64

	// .globl	_Z16computeSumKernelPKfPfi
// _ZZ16computeSumKernelPKfPfiE9sharedSum has been demoted

.visible .entry _Z16computeSumKernelPKfPfi(
	.param .u64 .ptr .align 1 _Z16computeSumKernelPKfPfi_param_0,
	.param .u64 .ptr .align 1 _Z16computeSumKernelPKfPfi_param_1,
	.param .u32 _Z16computeSumKernelPKfPfi_param_2
)
{
	.reg .pred 	%p<6>;
	.reg .b32 	%r<15>;
	.reg .b32 	%f<7>;
	.reg .b64 	%rd<7>;
	// demoted variable
	.shared .align 4 .b8 _ZZ16computeSumKernelPKfPfiE9sharedSum[1024];
	ld.param.u64 	%rd1, [_Z16computeSumKernelPKfPfi_param_0];
	ld.param.u64 	%rd2, [_Z16computeSumKernelPKfPfi_param_1];
	ld.param.u32 	%r7, [_Z16computeSumKernelPKfPfi_param_2];
	mov.u32 	%r1, %tid.x;
	mov.u32 	%r8, %ctaid.x;
	mov.u32 	%r14, %ntid.x;
	mad.lo.s32 	%r3, %r8, %r14, %r1;
	setp.ge.s32 	%p1, %r3, %r7;
	shl.b32 	%r9, %r1, 2;
	mov.u32 	%r10, _ZZ16computeSumKernelPKfPfiE9sharedSum;
	add.s32 	%r4, %r10, %r9;
	@%p1 bra 	$L__BB0_2;
	cvta.to.global.u64 	%rd3, %rd1;
	mul.wide.s32 	%rd4, %r3, 4;
	add.s64 	%rd5, %rd3, %rd4;
	ld.global.f32 	%f1, [%rd5];
	st.shared.f32 	[%r4], %f1;
	bra.uni 	$L__BB0_3;
$L__BB0_2:
	mov.b32 	%r11, 0;
	st.shared.u32 	[%r4], %r11;
$L__BB0_3:
	bar.sync 	0;
	setp.lt.u32 	%p2, %r14, 2;
	@%p2 bra 	$L__BB0_7;
$L__BB0_4:
	shr.u32 	%r6, %r14, 1;
	setp.ge.u32 	%p3, %r1, %r6;
	@%p3 bra 	$L__BB0_6;
	shl.b32 	%r12, %r6, 2;
	add.s32 	%r13, %r4, %r12;
	ld.shared.f32 	%f2, [%r13];
	ld.shared.f32 	%f3, [%r4];
	add.f32 	%f4, %f2, %f3;
	st.shared.f32 	[%r4], %f4;
$L__BB0_6:
	bar.sync 	0;
	setp.gt.u32 	%p4, %r14, 3;
	mov.u32 	%r14, %r6;
	@%p4 bra 	$L__BB0_4;
$L__BB0_7:
	setp.ne.s32 	%p5, %r1, 0;
	@%p5 bra 	$L__BB0_9;
	ld.shared.f32 	%f5, [_ZZ16computeSumKernelPKfPfiE9sharedSum];
	cvta.to.global.u64 	%rd6, %rd2;
	atom.global.add.f32 	%f6, [%rd6], %f5;
$L__BB0_9:
	ret;

}


// ===== COMPILED SASS (sm_100) =====

	.target	sm_100

	.elftype	@"ET_EXEC"


//--------------------- .note.nv.tkinfo           --------------------------
	.section	.note.nv.tkinfo,"",@"SHT_NOTE"
	.sectionflags	@"SHF_NOTE_NV_TKINFO"
	.tkinfo
        /*0018*/ 	.word	0x00000002
        /*0030*/ 	.string	""
        /*0030*/ 	.string	"ptxas"
        /*0030*/ 	.string	"Cuda compilation tools, release 13.0, V13.0.88"
        /*0030*/ 	.string	"Build cuda_13.0.r13.0/compiler.36424714_0"
        /*0030*/ 	.string	"-arch sm_100 -m 64 "



//--------------------- .note.nv.cuinfo           --------------------------
	.section	.note.nv.cuinfo,"",@"SHT_NOTE"
	.sectionflags	@"SHF_NOTE_NV_CUINFO"
        /*0018*/ 	.short	0x0002
        /*001a*/ 	.short	0x0064
        /*001c*/ 	.short	0x0082
	.zero		2


//--------------------- .nv.info                  --------------------------
	.section	.nv.info,"",@"SHT_CUDA_INFO"
	.align	4


	//----- nvinfo : EIATTR_REGCOUNT
	.align		4
        /*0000*/ 	.byte	0x04, 0x2f
        /*0002*/ 	.short	(.L_1 - .L_0)
	.align		4
.L_0:
        /*0004*/ 	.word	index@(_Z16computeSumKernelPKfPfi)
        /*0008*/ 	.word	0x0000000a


	//----- nvinfo : EIATTR_FRAME_SIZE
	.align		4
.L_1:
        /*000c*/ 	.byte	0x04, 0x11
        /*000e*/ 	.short	(.L_3 - .L_2)
	.align		4
.L_2:
        /*0010*/ 	.word	index@(_Z16computeSumKernelPKfPfi)
        /*0014*/ 	.word	0x00000000


	//----- nvinfo : EIATTR_MIN_STACK_SIZE
	.align		4
.L_3:
        /*0018*/ 	.byte	0x04, 0x12
        /*001a*/ 	.short	(.L_5 - .L_4)
	.align		4
.L_4:
        /*001c*/ 	.word	index@(_Z16computeSumKernelPKfPfi)
        /*0020*/ 	.word	0x00000000
.L_5:


//--------------------- .nv.compat                --------------------------
	.section	.nv.compat,"",@"SHT_CUDA_COMPAT_INFO"
	.align	4
        /*0000*/ 	.byte	0x02, 0x09, 0x00, 0x00, 0x02, 0x02, 0x01, 0x00, 0x02, 0x05, 0x05, 0x00, 0x03, 0x07, 0x01, 0x01
        /*0010*/ 	.byte	0x02, 0x03, 0x00, 0x00, 0x02, 0x06, 0x01, 0x00, 0x04, 0x0b, 0x08, 0x00, 0x09, 0x00, 0x00, 0x00
        /*0020*/ 	.byte	0x00, 0x00, 0x00, 0x00


//--------------------- .nv.info._Z16computeSumKernelPKfPfi --------------------------
	.section	.nv.info._Z16computeSumKernelPKfPfi,"",@"SHT_CUDA_INFO"
	.sectionflags	@""
	.align	4


	//----- nvinfo : EIATTR_CUDA_API_VERSION
	.align		4
        /*0000*/ 	.byte	0x04, 0x37
        /*0002*/ 	.short	(.L_7 - .L_6)
.L_6:
        /*0004*/ 	.word	0x00000082


	//----- nvinfo : EIATTR_KPARAM_INFO
	.align		4
.L_7:
        /*0008*/ 	.byte	0x04, 0x17
        /*000a*/ 	.short	(.L_9 - .L_8)
.L_8:
        /*000c*/ 	.word	0x00000000
        /*0010*/ 	.short	0x0002
        /*0012*/ 	.short	0x0010
        /*0014*/ 	.byte	0x00, 0xf0, 0x11, 0x00


	//----- nvinfo : EIATTR_KPARAM_INFO
	.align		4
.L_9:
        /*0018*/ 	.byte	0x04, 0x17
        /*001a*/ 	.short	(.L_11 - .L_10)
.L_10:
        /*001c*/ 	.word	0x00000000
        /*0020*/ 	.short	0x0001
        /*0022*/ 	.short	0x0008
        /*0024*/ 	.byte	0x00, 0xf5, 0x21, 0x00


	//----- nvinfo : EIATTR_KPARAM_INFO
	.align		4
.L_11:
        /*0028*/ 	.byte	0x04, 0x17
        /*002a*/ 	.short	(.L_13 - .L_12)
.L_12:
        /*002c*/ 	.word	0x00000000
        /*0030*/ 	.short	0x0000
        /*0032*/ 	.short	0x0000
        /*0034*/ 	.byte	0x00, 0xf5, 0x21, 0x00


	//----- nvinfo : EIATTR_SPARSE_MMA_MASK
	.align		4
.L_13:
        /*0038*/ 	.byte	0x03, 0x50
        /*003a*/ 	.short	0x0000


	//----- nvinfo : EIATTR_MAXREG_COUNT
	.align		4
        /*003c*/ 	.byte	0x03, 0x1b
        /*003e*/ 	.short	0x00ff


	//----- nvinfo : EIATTR_NUM_BARRIERS
	.align		4
        /*0040*/ 	.byte	0x02, 0x4c
        /*0042*/ 	.byte	0x01
	.zero		1


	//----- nvinfo : EIATTR_MERCURY_ISA_VERSION
	.align		4
        /*0044*/ 	.byte	0x03, 0x5f
        /*0046*/ 	.short	0x0101


	//----- nvinfo : EIATTR_VRC_CTA_INIT_COUNT
	.align		4
        /*0048*/ 	.byte	0x02, 0x4a
	.zero		1
	.zero		1


	//----- nvinfo : EIATTR_EXIT_INSTR_OFFSETS
	.align		4
        /*004c*/ 	.byte	0x04, 0x1c
        /*004e*/ 	.short	(.L_15 - .L_14)


	//   ....[0]....
.L_14:
        /*0050*/ 	.word	0x00000200


	//   ....[1]....
        /*0054*/ 	.word	0x00000270


	//----- nvinfo : EIATTR_CBANK_PARAM_SIZE
	.align		4
.L_15:
        /*0058*/ 	.byte	0x03, 0x19
        /*005a*/ 	.short	0x0014


	//----- nvinfo : EIATTR_PARAM_CBANK
	.align		4
        /*005c*/ 	.byte	0x04, 0x0a
        /*005e*/ 	.short	(.L_17 - .L_16)
	.align		4
.L_16:
        /*0060*/ 	.word	index@(.nv.constant0._Z16computeSumKernelPKfPfi)
        /*0064*/ 	.short	0x0380
        /*0066*/ 	.short	0x0014


	//----- nvinfo : EIATTR_SW_WAR
	.align		4
.L_17:
        /*0068*/ 	.byte	0x04, 0x36
        /*006a*/ 	.short	(.L_19 - .L_18)
.L_18:
        /*006c*/ 	.word	0x00000008
.L_19:


//--------------------- .nv.callgraph             --------------------------
	.section	.nv.callgraph,"",@"SHT_CUDA_CALLGRAPH"
	.align	4
	.sectionentsize	8
	.align		4
        /*0000*/ 	.word	0x00000000
	.align		4
        /*0004*/ 	.word	0xffffffff
	.align		4
        /*0008*/ 	.word	0x00000000
	.align		4
        /*000c*/ 	.word	0xfffffffe
	.align		4
        /*0010*/ 	.word	0x00000000
	.align		4
        /*0014*/ 	.word	0xfffffffd
	.align		4
        /*0018*/ 	.word	0x00000000
	.align		4
        /*001c*/ 	.word	0xfffffffc


//--------------------- .text._Z16computeSumKernelPKfPfi --------------------------
	.section	.text._Z16computeSumKernelPKfPfi,"ax",@progbits
	.align	128
        .global         _Z16computeSumKernelPKfPfi
        .type           _Z16computeSumKernelPKfPfi,@function
        .size           _Z16computeSumKernelPKfPfi,(.L_x_3 - _Z16computeSumKernelPKfPfi)
        .other          _Z16computeSumKernelPKfPfi,@"STO_CUDA_ENTRY STV_DEFAULT"
_Z16computeSumKernelPKfPfi:
.text._Z16computeSumKernelPKfPfi:
[----:B------:R-:W-:Y:S01]  /*0000*/  LDC R1, c[0x0][0x37c] ;  /* 0x0000df00ff017b82 */ /* 0x000fe20000000800 */
[----:B------:R-:W0:Y:S07]  /*0010*/  S2R R7, SR_TID.X ;  /* 0x0000000000077919 */ /* 0x000e2e0000002100 */
[----:B------:R-:W0:Y:S01]  /*0020*/  S2UR UR4, SR_CTAID.X ;  /* 0x00000000000479c3 */ /* 0x000e220000002500 */
[----:B------:R-:W1:Y:S01]  /*0030*/  LDCU UR5, c[0x0][0x390] ;  /* 0x00007200ff0577ac */ /* 0x000e620008000800 */
[----:B------:R-:W2:Y:S06]  /*0040*/  LDCU.64 UR6, c[0x0][0x358] ;  /* 0x00006b00ff0677ac */ /* 0x000eac0008000a00 */
[----:B------:R-:W0:Y:S02]  /*0050*/  LDC R4, c[0x0][0x360] ;  /* 0x0000d800ff047b82 */ /* 0x000e240000000800 */
[----:B0-----:R-:W-:-:S05]  /*0060*/  IMAD R5, R4, UR4, R7 ;  /* 0x0000000404057c24 */ /* 0x001fca000f8e0207 */
[----:B-1----:R-:W-:-:S13]  /*0070*/  ISETP.GE.AND P1, PT, R5, UR5, PT ;  /* 0x0000000505007c0c */ /* 0x002fda000bf26270 */
[----:B------:R-:W0:Y:S02]  /*0080*/  @!P1 LDC.64 R2, c[0x0][0x380] ;  /* 0x0000e000ff029b82 */ /* 0x000e240000000a00 */
[----:B0-----:R-:W-:-:S06]  /*0090*/  @!P1 IMAD.WIDE R2, R5, 0x4, R2 ;  /* 0x0000000405029825 */ /* 0x001fcc00078e0202 */
[----:B--2---:R-:W2:Y:S01]  /*00a0*/  @!P1 LDG.E R3, desc[UR6][R2.64] ;  /* 0x0000000602039981 */ /* 0x004ea2000c1e1900 */
[----:B------:R-:W0:Y:S01]  /*00b0*/  S2UR UR5, SR_CgaCtaId ;  /* 0x00000000000579c3 */ /* 0x000e220000008800 */
[----:B------:R-:W-:Y:S01]  /*00c0*/  UMOV UR4, 0x400 ;  /* 0x0000040000047882 */ /* 0x000fe20000000000 */
[----:B------:R-:W-:Y:S02]  /*00d0*/  ISETP.GE.U32.AND P2, PT, R4, 0x2, PT ;  /* 0x000000020400780c */ /* 0x000fe40003f46070 */
[----:B------:R-:W-:Y:S01]  /*00e0*/  ISETP.NE.AND P0, PT, R7, RZ, PT ;  /* 0x000000ff0700720c */ /* 0x000fe20003f05270 */
[----:B0-----:R-:W-:-:S06]  /*00f0*/  ULEA UR4, UR5, UR4, 0x18 ;  /* 0x0000000405047291 */ /* 0x001fcc000f8ec0ff */
[----:B------:R-:W-:-:S05]  /*0100*/  LEA R0, R7, UR4, 0x2 ;  /* 0x0000000407007c11 */ /* 0x000fca000f8e10ff */
[----:B--2---:R0:W-:Y:S04]  /*0110*/  @!P1 STS [R0], R3 ;  /* 0x0000000300009388 */ /* 0x0041e80000000800 */
[----:B------:R0:W-:Y:S01]  /*0120*/  @P1 STS [R0], RZ ;  /* 0x000000ff00001388 */ /* 0x0001e20000000800 */
[----:B------:R-:W-:Y:S06]  /*0130*/  BAR.SYNC.DEFER_BLOCKING 0x0 ;  /* 0x0000000000007b1d */ /* 0x000fec0000010000 */
[----:B------:R-:W-:Y:S05]  /*0140*/  @!P2 BRA `(.L_x_0) ;  /* 0x00000000002ca947 */ /* 0x000fea0003800000 */
.L_x_1:
[----:B------:R-:W-:-:S04]  /*0150*/  SHF.R.U32.HI R5, RZ, 0x1, R4 ;  /* 0x00000001ff057819 */ /* 0x000fc80000011604 */
[----:B------:R-:W-:-:S13]  /*0160*/  ISETP.GE.U32.AND P1, PT, R7, R5, PT ;  /* 0x000000050700720c */ /* 0x000fda0003f26070 */
[----:B------:R-:W-:Y:S01]  /*0170*/  @!P1 IMAD R2, R5, 0x4, R0 ;  /* 0x0000000405029824 */ /* 0x000fe200078e0200 */
[----:B0-----:R-:W-:Y:S05]  /*0180*/  @!P1 LDS R3, [R0] ;  /* 0x0000000000039984 */ /* 0x001fea0000000800 */
[----:B------:R-:W0:Y:S02]  /*0190*/  @!P1 LDS R2, [R2] ;  /* 0x0000000002029984 */ /* 0x000e240000000800 */
[----:B0-----:R-:W-:-:S05]  /*01a0*/  @!P1 FADD R3, R2, R3 ;  /* 0x0000000302039221 */ /* 0x001fca0000000000 */
[----:B------:R1:W-:Y:S01]  /*01b0*/  @!P1 STS [R0], R3 ;  /* 0x0000000300009388 */ /* 0x0003e20000000800 */
[----:B------:R-:W-:Y:S01]  /*01c0*/  BAR.SYNC.DEFER_BLOCKING 0x0 ;  /* 0x0000000000007b1d */ /* 0x000fe20000010000 */
[----:B------:R-:W-:Y:S01]  /*01d0*/  ISETP.GT.U32.AND P1, PT, R4, 0x3, PT ;  /* 0x000000030400780c */ /* 0x000fe20003f24070 */
[----:B------:R-:W-:-:S12]  /*01e0*/  IMAD.MOV.U32 R4, RZ, RZ, R5 ;  /* 0x000000ffff047224 */ /* 0x000fd800078e0005 */
[----:B-1----:R-:W-:Y:S05]  /*01f0*/  @P1 BRA `(.L_x_1) ;  /* 0xfffffffc00d41947 */ /* 0x002fea000383ffff */
.L_x_0:
[----:B------:R-:W-:Y:S05]  /*0200*/  @P0 EXIT ;  /* 0x000000000000094d */ /* 0x000fea0003800000 */
[----:B------:R-:W1:Y:S01]  /*0210*/  S2UR UR5, SR_CgaCtaId ;  /* 0x00000000000579c3 */ /* 0x000e620000008800 */
[----:B------:R-:W-:-:S07]  /*0220*/  UMOV UR4, 0x400 ;  /* 0x0000040000047882 */ /* 0x000fce0000000000 */
[----:B0-----:R-:W0:Y:S01]  /*0230*/  LDC.64 R2, c[0x0][0x388] ;  /* 0x0000e200ff027b82 */ /* 0x001e220000000a00 */
[----:B-1----:R-:W-:-:S09]  /*0240*/  ULEA UR4, UR5, UR4, 0x18 ;  /* 0x0000000405047291 */ /* 0x002fd2000f8ec0ff */
[----:B------:R-:W0:Y:S04]  /*0250*/  LDS R5, [UR4] ;  /* 0x00000004ff057984 */ /* 0x000e280008000800 */
[----:B0-----:R-:W-:Y:S01]  /*0260*/  REDG.E.ADD.F32.FTZ.RN.STRONG.GPU desc[UR6][R2.64], R5 ;  /* 0x00000005020079a6 */ /* 0x001fe2000c12f306 */
[----:B------:R-:W-:Y:S05]  /*0270*/  EXIT ;  /* 0x000000000000794d */ /* 0x000fea0003800000 */
.L_x_2:
[----:B------:R-:W-:-:S00]  /*0280*/  BRA `(.L_x_2) ;  /* 0xfffffffc00fc7947 */ /* 0x000fc0000383ffff */
[----:B------:R-:W-:-:S00]  /*0290*/  NOP ;  /* 0x0000000000007918 */ /* 0x000fc00000000000 */
        /* <DEDUP_REMOVED lines=14> */
.L_x_3:


//--------------------- .nv.shared._Z16computeSumKernelPKfPfi --------------------------
	.section	.nv.shared._Z16computeSumKernelPKfPfi,"aw",@nobits
	.sectionflags	@""
	.align	4
.nv.shared._Z16computeSumKernelPKfPfi:
	.zero		2048


//--------------------- .nv.shared.reserved.0     --------------------------
	.section	.nv.shared.reserved.0,"aw",@nobits
	.weak		__nv_reservedSMEM_offset_0_alias
	.size		__nv_reservedSMEM_offset_0_alias, 0, 64
	.other		__nv_reservedSMEM_offset_0_alias,@"STO_CUDA_RESERVED_SHARED STV_DEFAULT"
__nv_reservedSMEM_offset_0_alias:
	.zero		0
	.zero		64


//--------------------- .nv.constant0._Z16computeSumKernelPKfPfi --------------------------
	.section	.nv.constant0._Z16computeSumKernelPKfPfi,"a",@progbits
	.sectionflags	@""
	.align	4
.nv.constant0._Z16computeSumKernelPKfPfi:
	.zero		916


//--------------------- SYMBOLS --------------------------

	.type		.nv.reservedSmem.offset0,@object
	.size		.nv.reservedSmem.offset0,0x4
	.type		.nv.reservedSmem.cap,@object
	.size		.nv.reservedSmem.cap,0x4
